//
// Generated by NVIDIA NVVM Compiler
//
// Compiler Build ID: CL-36424714
// Cuda compilation tools, release 13.0, V13.0.88
// Based on NVVM 20.0.0
//

.version 9.0
.target sm_100
.address_size 64

	// .globl	_Z13algebraKernelPii
.extern .func  (.param .b32 func_retval0) vprintf
(
	.param .b64 vprintf_param_0,
	.param .b64 vprintf_param_1
)
;
.global .align 1 .b8 $str[7] = {97, 32, 61, 32, 37, 100};

.visible .entry _Z13algebraKernelPii(
	.param .u64 .ptr .align 1 _Z13algebraKernelPii_param_0,
	.param .u32 _Z13algebraKernelPii_param_1
)
{
	.local .align 8 .b8 	__local_depot0[8];
	.reg .b64 	%SP;
	.reg .b64 	%SPL;
	.reg .b32 	%r<9>;
	.reg .b64 	%rd<9>;

	mov.u64 	%SPL, __local_depot0;
	cvta.local.u64 	%SP, %SPL;
	ld.param.u64 	%rd1, [_Z13algebraKernelPii_param_0];
	ld.param.u32 	%r1, [_Z13algebraKernelPii_param_1];
	cvta.to.global.u64 	%rd2, %rd1;
	add.u64 	%rd3, %SP, 0;
	add.u64 	%rd4, %SPL, 0;
	st.local.u32 	[%rd4], %r1;
	mov.u64 	%rd5, $str;
	cvta.global.u64 	%rd6, %rd5;
	{ // callseq 0, 0
	.param .b64 param0;
	st.param.b64 	[param0], %rd6;
	.param .b64 param1;
	st.param.b64 	[param1], %rd3;
	.param .b32 retval0;
	call.uni (retval0), 
	vprintf, 
	(
	param0, 
	param1
	);
	ld.param.b32 	%r2, [retval0];
	} // callseq 0
	mov.u32 	%r4, %tid.x;
	mov.u32 	%r5, %ctaid.x;
	shl.b32 	%r6, %r5, 3;
	add.s32 	%r7, %r6, %r4;
	mad.lo.s32 	%r8, %r1, %r4, %r5;
	mul.wide.s32 	%rd7, %r7, 4;
	add.s64 	%rd8, %rd2, %rd7;
	st.global.u32 	[%rd8], %r8;
	ret;

}


// ===== COMPILED SASS (sm_100) =====

	.target	sm_100

	.elftype	@"ET_EXEC"


//--------------------- .note.nv.tkinfo           --------------------------
	.section	.note.nv.tkinfo,"",@"SHT_NOTE"
	.sectionflags	@"SHF_NOTE_NV_TKINFO"
	.tkinfo
        /*0018*/ 	.word	0x00000002
        /*0030*/ 	.string	""
        /*0030*/ 	.string	"ptxas"
        /*0030*/ 	.string	"Cuda compilation tools, release 13.0, V13.0.88"
        /*0030*/ 	.string	"Build cuda_13.0.r13.0/compiler.36424714_0"
        /*0030*/ 	.string	"-arch sm_100 -m 64 "



//--------------------- .note.nv.cuinfo           --------------------------
	.section	.note.nv.cuinfo,"",@"SHT_NOTE"
	.sectionflags	@"SHF_NOTE_NV_CUINFO"
        /*0018*/ 	.short	0x0002
        /*001a*/ 	.short	0x0064
        /*001c*/ 	.short	0x0082
	.zero		2


//--------------------- .nv.info                  --------------------------
	.section	.nv.info,"",@"SHT_CUDA_INFO"
	.align	4


	//----- nvinfo : EIATTR_REGCOUNT
	.align		4
        /*0000*/ 	.byte	0x04, 0x2f
        /*0002*/ 	.short	(.L_2 - .L_1)
	.align		4
.L_1:
        /*0004*/ 	.word	index@(_Z13algebraKernelPii)
        /*0008*/ 	.word	0x00000018


	//----- nvinfo : EIATTR_FRAME_SIZE
	.align		4
.L_2:
        /*000c*/ 	.byte	0x04, 0x11
        /*000e*/ 	.short	(.L_4 - .L_3)
	.align		4
.L_3:
        /*0010*/ 	.word	index@(_Z13algebraKernelPii)
        /*0014*/ 	.word	0x00000008


	//----- nvinfo : EIATTR_MIN_STACK_SIZE
	.align		4
.L_4:
        /*0018*/ 	.byte	0x04, 0x12
        /*001a*/ 	.short	(.L_6 - .L_5)
	.align		4
.L_5:
        /*001c*/ 	.word	index@(_Z13algebraKernelPii)
        /*0020*/ 	.word	0x00000008
.L_6:


//--------------------- .nv.compat                --------------------------
	.section	.nv.compat,"",@"SHT_CUDA_COMPAT_INFO"
	.align	4
        /*0000*/ 	.byte	0x02, 0x09, 0x00, 0x00, 0x02, 0x02, 0x01, 0x00, 0x02, 0x05, 0x05, 0x00, 0x03, 0x07, 0x01, 0x01
        /*0010*/ 	.byte	0x02, 0x03, 0x00, 0x00, 0x02, 0x06, 0x01, 0x00, 0x04, 0x0b, 0x08, 0x00, 0x09, 0x00, 0x00, 0x00
        /*0020*/ 	.byte	0x00, 0x00, 0x00, 0x00


//--------------------- .nv.info._Z13algebraKernelPii --------------------------
	.section	.nv.info._Z13algebraKernelPii,"",@"SHT_CUDA_INFO"
	.sectionflags	@""
	.align	4


	//----- nvinfo : EIATTR_CUDA_API_VERSION
	.align		4
        /*0000*/ 	.byte	0x04, 0x37
        /*0002*/ 	.short	(.L_8 - .L_7)
.L_7:
        /*0004*/ 	.word	0x00000082


	//----- nvinfo : EIATTR_KPARAM_INFO
	.align		4
.L_8:
        /*0008*/ 	.byte	0x04, 0x17
        /*000a*/ 	.short	(.L_10 - .L_9)
.L_9:
        /*000c*/ 	.word	0x00000000
        /*0010*/ 	.short	0x0001
        /*0012*/ 	.short	0x0008
        /*0014*/ 	.byte	0x00, 0xf0, 0x11, 0x00


	//----- nvinfo : EIATTR_KPARAM_INFO
	.align		4
.L_10:
        /*0018*/ 	.byte	0x04, 0x17
        /*001a*/ 	.short	(.L_12 - .L_11)
.L_11:
        /*001c*/ 	.word	0x00000000
        /*0020*/ 	.short	0x0000
        /*0022*/ 	.short	0x0000
        /*0024*/ 	.byte	0x00, 0xf5, 0x21, 0x00


	//----- nvinfo : EIATTR_SPARSE_MMA_MASK
	.align		4
.L_12:
        /*0028*/ 	.byte	0x03, 0x50
        /*002a*/ 	.short	0x0000


	//----- nvinfo : EIATTR_MAXREG_COUNT
	.align		4
        /*002c*/ 	.byte	0x03, 0x1b
        /*002e*/ 	.short	0x00ff


	//----- nvinfo : EIATTR_EXTERNS
	.align		4
        /*0030*/ 	.byte	0x04, 0x0f
        /*0032*/ 	.short	(.L_14 - .L_13)


	//   ....[0]....
	.align		4
.L_13:
        /*0034*/ 	.word	index@(vprintf)


	//----- nvinfo : EIATTR_MERCURY_ISA_VERSION
	.align		4
.L_14:
        /*0038*/ 	.byte	0x03, 0x5f
        /*003a*/ 	.short	0x0101


	//----- nvinfo : EIATTR_VRC_CTA_INIT_COUNT
	.align		4
        /*003c*/ 	.byte	0x02, 0x4a
	.zero		1
	.zero		1


	//----- nvinfo : EIATTR_SYSCALL_OFFSETS
	.align		4
        /*0040*/ 	.byte	0x04, 0x46
        /*0042*/ 	.short	(.L_16 - .L_15)


	//   ....[0]....
.L_15:
        /*0044*/ 	.word	0x000000f0


	//----- nvinfo : EIATTR_EXIT_INSTR_OFFSETS
	.align		4
.L_16:
        /*0048*/ 	.byte	0x04, 0x1c
        /*004a*/ 	.short	(.L_18 - .L_17)


	//   ....[0]....
.L_17:
        /*004c*/ 	.word	0x00000180


	//----- nvinfo : EIATTR_CBANK_PARAM_SIZE
	.align		4
.L_18:
        /*0050*/ 	.byte	0x03, 0x19
        /*0052*/ 	.short	0x000c


	//----- nvinfo : EIATTR_PARAM_CBANK
	.align		4
        /*0054*/ 	.byte	0x04, 0x0a
        /*0056*/ 	.short	(.L_20 - .L_19)
	.align		4
.L_19:
        /*0058*/ 	.word	index@(.nv.constant0._Z13algebraKernelPii)
        /*005c*/ 	.short	0x0380
        /*005e*/ 	.short	0x000c


	//----- nvinfo : EIATTR_SW_WAR
	.align		4
.L_20:
        /*0060*/ 	.byte	0x04, 0x36
        /*0062*/ 	.short	(.L_22 - .L_21)
.L_21:
        /*0064*/ 	.word	0x00000008
.L_22:


//--------------------- .nv.callgraph             --------------------------
	.section	.nv.callgraph,"",@"SHT_CUDA_CALLGRAPH"
	.align	4
	.sectionentsize	8
	.align		4
        /*0000*/ 	.word	0x00000000
	.align		4
        /*0004*/ 	.word	0xffffffff
	.align		4
        /*0008*/ 	.word	index@(_Z13algebraKernelPii)
	.align		4
        /*000c*/ 	.word	index@(vprintf)
	.align		4
        /*0010*/ 	.word	0x00000000
	.align		4
        /*0014*/ 	.word	0xfffffffe
	.align		4
        /*0018*/ 	.word	0x00000000
	.align		4
        /*001c*/ 	.word	0xfffffffd
	.align		4
        /*0020*/ 	.word	0x00000000
	.align		4
        /*0024*/ 	.word	0xfffffffc


//--------------------- .nv.constant4             --------------------------
	.section	.nv.constant4,"a",@progbits
	.align	8
	.align		8
.nv.constant4:
        /*0000*/ 	.dword	vprintf
	.align		8
        /*0008*/ 	.dword	$str


//--------------------- .text._Z13algebraKernelPii --------------------------
	.section	.text._Z13algebraKernelPii,"ax",@progbits
	.align	128
        .global         _Z13algebraKernelPii
        .type           _Z13algebraKernelPii,@function
        .size           _Z13algebraKernelPii,(.L_x_2 - _Z13algebraKernelPii)
        .other          _Z13algebraKernelPii,@"STO_CUDA_ENTRY STV_DEFAULT"
_Z13algebraKernelPii:
.text._Z13algebraKernelPii:
[----:B------:R-:W0:Y:S08]  /*0000*/  LDC R1, c[0x0][0x37c] ;  /* 0x0000df00ff017b82 */ /* 0x000e300000000800 */
[----:B------:R-:W1:Y:S01]  /*0010*/  LDC R8, c[0x0][0x388] ;  /* 0x0000e200ff087b82 */ /* 0x000e620000000800 */
[----:B0-----:R-:W-:Y:S01]  /*0020*/  VIADD R1, R1, 0xfffffff8 ;  /* 0xfffffff801017836 */ /* 0x001fe20000000000 */
[----:B------:R-:W-:Y:S01]  /*0030*/  MOV R0, 0x0 ;  /* 0x0000000000007802 */ /* 0x000fe20000000f00 */
[----:B------:R-:W0:Y:S01]  /*0040*/  LDCU UR4, c[0x0][0x2f8] ;  /* 0x00005f00ff0477ac */ /* 0x000e220008000800 */
[----:B------:R-:W2:Y:S04]  /*0050*/  LDCU.64 UR6, c[0x4][0x8] ;  /* 0x01000100ff0677ac */ /* 0x000ea80008000a00 */
[----:B------:R3:W4:Y:S01]  /*0060*/  LDC.64 R2, c[0x4][R0] ;  /* 0x0100000000027b82 */ /* 0x0007220000000a00 */
[----:B------:R-:W5:Y:S01]  /*0070*/  LDCU UR5, c[0x0][0x2fc] ;  /* 0x00005f80ff0577ac */ /* 0x000f620008000800 */
[----:B------:R-:W3:Y:S01]  /*0080*/  LDCU.64 UR36, c[0x0][0x358] ;  /* 0x00006b00ff2477ac */ /* 0x000ee20008000a00 */
[----:B0-----:R-:W-:Y:S01]  /*0090*/  IADD3 R6, P0, PT, R1, UR4, RZ ;  /* 0x0000000401067c10 */ /* 0x001fe2000ff1e0ff */
[----:B-1----:R0:W-:Y:S01]  /*00a0*/  STL [R1], R8 ;  /* 0x0000000801007387 */ /* 0x0021e20000100800 */
[----:B--2---:R-:W-:Y:S01]  /*00b0*/  MOV R4, UR6 ;  /* 0x0000000600047c02 */ /* 0x004fe20008000f00 */
[----:B------:R-:W-:Y:S01]  /*00c0*/  IMAD.U32 R5, RZ, RZ, UR7 ;  /* 0x00000007ff057e24 */ /* 0x000fe2000f8e00ff */
[----:B-----5:R-:W-:-:S09]  /*00d0*/  IADD3.X R7, PT, PT, RZ, UR5, RZ, P0, !PT ;  /* 0x00000005ff077c10 */ /* 0x020fd200087fe4ff */
[----:B------:R-:W-:-:S07]  /*00e0*/  LEPC R20, `(.L_x_0) ;  /* 0x000000001014794e */ /* 0x000fce0000000000 */
[----:B0--34-:R-:W-:Y:S05]  /*00f0*/  CALL.ABS.NOINC R2 ;  /* 0x0000000002007343 */ /* 0x019fea0003c00000 */
.L_x_0:
[----:B------:R-:W0:Y:S01]  /*0100*/  S2R R7, SR_TID.X ;  /* 0x0000000000077919 */ /* 0x000e220000002100 */
[----:B------:R-:W1:Y:S01]  /*0110*/  LDC.64 R2, c[0x0][0x380] ;  /* 0x0000e000ff027b82 */ /* 0x000e620000000a00 */
[----:B------:R-:W2:Y:S01]  /*0120*/  LDCU UR4, c[0x0][0x388] ;  /* 0x00007100ff0477ac */ /* 0x000ea20008000800 */
[----:B------:R-:W0:Y:S02]  /*0130*/  S2R R0, SR_CTAID.X ;  /* 0x0000000000007919 */ /* 0x000e240000002500 */
[----:B0-----:R-:W-:Y:S02]  /*0140*/  IMAD R5, R0, 0x8, R7 ;  /* 0x0000000800057824 */ /* 0x001fe400078e0207 */
[----:B--2---:R-:W-:Y:S02]  /*0150*/  IMAD R7, R7, UR4, R0 ;  /* 0x0000000407077c24 */ /* 0x004fe4000f8e0200 */
[----:B-1----:R-:W-:-:S05]  /*0160*/  IMAD.WIDE R2, R5, 0x4, R2 ;  /* 0x0000000405027825 */ /* 0x002fca00078e0202 */
[----:B------:R-:W-:Y:S01]  /*0170*/  STG.E desc[UR36][R2.64], R7 ;  /* 0x0000000702007986 */ /* 0x000fe2000c101924 */
[----:B------:R-:W-:Y:S05]  /*0180*/  EXIT ;  /* 0x000000000000794d */ /* 0x000fea0003800000 */
.L_x_1:
[----:B------:R-:W-:-:S00]  /*0190*/  BRA `(.L_x_1) ;  /* 0xfffffffc00fc7947 */ /* 0x000fc0000383ffff */
[----:B------:R-:W-:-:S00]  /*01a0*/  NOP ;  /* 0x0000000000007918 */ /* 0x000fc00000000000 */
        /* <DEDUP_REMOVED lines=13> */
.L_x_2:


//--------------------- .nv.global.init           --------------------------
	.section	.nv.global.init,"aw",@progbits
.nv.global.init:
	.type		$str,@object
	.size		$str,(.L_0 - $str)
$str:
        /*0000*/ 	.byte	0x61, 0x20, 0x3d, 0x20, 0x25, 0x64, 0x00
.L_0:


//--------------------- .nv.shared.reserved.0     --------------------------
	.section	.nv.shared.reserved.0,"aw",@nobits
	.weak		__nv_reservedSMEM_offset_0_alias
	.size		__nv_reservedSMEM_offset_0_alias, 0, 64
	.other		__nv_reservedSMEM_offset_0_alias,@"STO_CUDA_RESERVED_SHARED STV_DEFAULT"
__nv_reservedSMEM_offset_0_alias:
	.zero		0
	.zero		64


//--------------------- .nv.constant0._Z13algebraKernelPii --------------------------
	.section	.nv.constant0._Z13algebraKernelPii,"a",@progbits
	.sectionflags	@""
	.align	4
.nv.constant0._Z13algebraKernelPii:
	.zero		908


//--------------------- SYMBOLS --------------------------

	.type		.nv.reservedSmem.offset0,@object
	.size		.nv.reservedSmem.offset0,0x4
	.type		vprintf,@function
